	.headerflags	@"EF_CUDA_TEXMODE_UNIFIED EF_CUDA_64BIT_ADDRESS EF_CUDA_ACCELERATORS EF_CUDA_SM90 EF_CUDA_VIRTUAL_SM(EF_CUDA_SM90)"
	.elftype	@"ET_EXEC"


//--------------------- .nv.info                  --------------------------
	.section	.nv.info,"",@"SHT_CUDA_INFO"
	.align	4


	//----- nvinfo : EIATTR_REGCOUNT
	.align		4
        /*0000*/ 	.byte	0x04, 0x2f
        /*0002*/ 	.short	(.L_1 - .L_0)
	.align		4
.L_0:
        /*0004*/ 	.word	index@(triton_poi_fused_convolution_26)
        /*0008*/ 	.word	0x0000001d


	//----- nvinfo : EIATTR_MIN_STACK_SIZE
	.align		4
.L_1:
        /*000c*/ 	.byte	0x04, 0x12
        /*000e*/ 	.short	(.L_3 - .L_2)
	.align		4
.L_2:
        /*0010*/ 	.word	index@(triton_poi_fused_convolution_26)
        /*0014*/ 	.word	0x00000000


	//----- nvinfo : EIATTR_FRAME_SIZE
	.align		4
.L_3:
        /*0018*/ 	.byte	0x04, 0x11
        /*001a*/ 	.short	(.L_5 - .L_4)
	.align		4
.L_4:
        /*001c*/ 	.word	index@(triton_poi_fused_convolution_26)
        /*0020*/ 	.word	0x00000000


	//----- nvinfo : EIATTR_MIN_STACK_SIZE
	.align		4
.L_5:
        /*0024*/ 	.byte	0x04, 0x12
        /*0026*/ 	.short	(.L_7 - .L_6)
	.align		4
.L_6:
        /*0028*/ 	.word	index@(triton_poi_fused_convolution_26)
        /*002c*/ 	.word	0x00000000
.L_7:


//--------------------- .nv.info.triton_poi_fused_convolution_26 --------------------------
	.section	.nv.info.triton_poi_fused_convolution_26,"",@"SHT_CUDA_INFO"
	.sectionflags	@""
	.align	4


	//----- nvinfo : EIATTR_CUDA_API_VERSION
	.align		4
        /*0000*/ 	.byte	0x04, 0x37
        /*0002*/ 	.short	(.L_9 - .L_8)
.L_8:
        /*0004*/ 	.word	0x0000007c


	//----- nvinfo : EIATTR_KPARAM_INFO
	.align		4
.L_9:
        /*0008*/ 	.byte	0x04, 0x17
        /*000a*/ 	.short	(.L_11 - .L_10)
.L_10:
        /*000c*/ 	.word	0x00000000
        /*0010*/ 	.short	0x0004
        /*0012*/ 	.short	0x001c
        /*0014*/ 	.byte	0x00, 0xf0, 0x11, 0x00


	//----- nvinfo : EIATTR_KPARAM_INFO
	.align		4
.L_11:
        /*0018*/ 	.byte	0x04, 0x17
        /*001a*/ 	.short	(.L_13 - .L_12)
.L_12:
        /*001c*/ 	.word	0x00000000
        /*0020*/ 	.short	0x0003
        /*0022*/ 	.short	0x0018
        /*0024*/ 	.byte	0x00, 0xf0, 0x11, 0x00


	//----- nvinfo : EIATTR_KPARAM_INFO
	.align		4
.L_13:
        /*0028*/ 	.byte	0x04, 0x17
        /*002a*/ 	.short	(.L_15 - .L_14)
.L_14:
        /*002c*/ 	.word	0x00000000
        /*0030*/ 	.short	0x0002
        /*0032*/ 	.short	0x0010
        /*0034*/ 	.byte	0x00, 0xf4, 0x21, 0x00


	//----- nvinfo : EIATTR_KPARAM_INFO
	.align		4
.L_15:
        /*0038*/ 	.byte	0x04, 0x17
        /*003a*/ 	.short	(.L_17 - .L_16)
.L_16:
        /*003c*/ 	.word	0x00000000
        /*0040*/ 	.short	0x0001
        /*0042*/ 	.short	0x0008
        /*0044*/ 	.byte	0x00, 0xf4, 0x21, 0x00


	//----- nvinfo : EIATTR_KPARAM_INFO
	.align		4
.L_17:
        /*0048*/ 	.byte	0x04, 0x17
        /*004a*/ 	.short	(.L_19 - .L_18)
.L_18:
        /*004c*/ 	.word	0x00000000
        /*0050*/ 	.short	0x0000
        /*0052*/ 	.short	0x0000
        /*0054*/ 	.byte	0x00, 0xf4, 0x21, 0x00


	//----- nvinfo : EIATTR_SPARSE_MMA_MASK
	.align		4
.L_19:
        /*0058*/ 	.byte	0x03, 0x50
        /*005a*/ 	.short	0x0000


	//----- nvinfo : EIATTR_MAXREG_COUNT
	.align		4
        /*005c*/ 	.byte	0x03, 0x1b
        /*005e*/ 	.short	0x00ff


	//----- nvinfo : EIATTR_EXIT_INSTR_OFFSETS
	.align		4
        /*0060*/ 	.byte	0x04, 0x1c
        /*0062*/ 	.short	(.L_21 - .L_20)


	//   ....[0]....
.L_20:
        /*0064*/ 	.word	0x000005c0


	//   ....[1]....
        /*0068*/ 	.word	0x00000640


	//----- nvinfo : EIATTR_REQNTID
	.align		4
.L_21:
        /*006c*/ 	.byte	0x04, 0x10
        /*006e*/ 	.short	(.L_23 - .L_22)
.L_22:
        /*0070*/ 	.word	0x00000080
        /*0074*/ 	.word	0x00000001
        /*0078*/ 	.word	0x00000001


	//----- nvinfo : EIATTR_CBANK_PARAM_SIZE
	.align		4
.L_23:
        /*007c*/ 	.byte	0x03, 0x19
        /*007e*/ 	.short	0x0020


	//----- nvinfo : EIATTR_PARAM_CBANK
	.align		4
        /*0080*/ 	.byte	0x04, 0x0a
        /*0082*/ 	.short	(.L_25 - .L_24)
	.align		4
.L_24:
        /*0084*/ 	.word	index@(.nv.constant0.triton_poi_fused_convolution_26)
        /*0088*/ 	.short	0x0210
        /*008a*/ 	.short	0x0020


	//----- nvinfo : EIATTR_SW_WAR
	.align		4
.L_25:
        /*008c*/ 	.byte	0x04, 0x36
        /*008e*/ 	.short	(.L_27 - .L_26)
.L_26:
        /*0090*/ 	.word	0x00000008
.L_27:


//--------------------- .nv.callgraph             --------------------------
	.section	.nv.callgraph,"",@"SHT_CUDA_CALLGRAPH"
	.align	4
	.sectionentsize	8
	.align		4
        /*0000*/ 	.word	0x00000000
	.align		4
        /*0004*/ 	.word	0xffffffff
	.align		4
        /*0008*/ 	.word	0x00000000
	.align		4
        /*000c*/ 	.word	0xfffffffe
	.align		4
        /*0010*/ 	.word	0x00000000
	.align		4
        /*0014*/ 	.word	0xfffffffd
	.align		4
        /*0018*/ 	.word	0x00000000
	.align		4
        /*001c*/ 	.word	0xfffffffc


//--------------------- .text.triton_poi_fused_convolution_26 --------------------------
	.section	.text.triton_poi_fused_convolution_26,"ax",@progbits
	.sectionflags	@"SHF_BARRIERS=1"
	.align	128
        .global         triton_poi_fused_convolution_26
        .type           triton_poi_fused_convolution_26,@function
        .size           triton_poi_fused_convolution_26,(.L_x_1 - triton_poi_fused_convolution_26)
        .other          triton_poi_fused_convolution_26,@"STO_CUDA_ENTRY STV_DEFAULT"
triton_poi_fused_convolution_26:
.text.triton_poi_fused_convolution_26:
[----:B------:R-:W0:Y:S01]  /*0000*/  LDC R1, c[0x0][0x28] ;  /* 0x00000a00ff017b82 */ /* 0x000e220000000800 */
[----:B------:R-:W1:Y:S07]  /*0010*/  S2R R17, SR_CTAID.Y ;  /* 0x0000000000117919 */ /* 0x000e6e0000002600 */
[----:B------:R-:W2:Y:S01]  /*0020*/  LDC.64 R4, c[0x0][0x210] ;  /* 0x00008400ff047b82 */ /* 0x000ea20000000a00 */
[----:B------:R-:W-:Y:S02]  /*0030*/  CS2R R10, SRZ ;  /* 0x00000000000a7805 */ /* 0x000fe4000001ff00 */
[----:B------:R-:W-:Y:S01]  /*0040*/  CS2R R12, SRZ ;  /* 0x00000000000c7805 */ /* 0x000fe2000001ff00 */
[----:B------:R-:W3:Y:S01]  /*0050*/  S2R R0, SR_TID.X ;  /* 0x0000000000007919 */ /* 0x000ee20000002100 */
[----:B------:R-:W-:Y:S01]  /*0060*/  CS2R R14, SRZ ;  /* 0x00000000000e7805 */ /* 0x000fe2000001ff00 */
[----:B------:R-:W-:Y:S01]  /*0070*/  ULDC.64 UR6, c[0x0][0x208] ;  /* 0x0000820000067ab9 */ /* 0x000fe20000000a00 */
[----:B------:R-:W4:Y:S01]  /*0080*/  S2R R3, SR_CTAID.X ;  /* 0x0000000000037919 */ /* 0x000f220000002500 */
[----:B-1----:R-:W-:-:S02]  /*0090*/  IMAD.SHL.U32 R17, R17, 0x10, RZ ;  /* 0x0000001011117824 */ /* 0x002fc400078e00ff */
[----:B---3--:R-:W-:Y:S01]  /*00a0*/  IMAD.SHL.U32 R2, R0, 0x4, RZ ;  /* 0x0000000400027824 */ /* 0x008fe200078e00ff */
[----:B------:R-:W-:Y:S01]  /*00b0*/  SHF.R.U32.HI R16, RZ, 0x2, R0 ;  /* 0x00000002ff107819 */ /* 0x000fe20000011600 */
[----:B----4-:R-:W-:-:S03]  /*00c0*/  IMAD.SHL.U32 R3, R3, 0x40, RZ ;  /* 0x0000004003037824 */ /* 0x010fc600078e00ff */
[----:B------:R-:W-:Y:S02]  /*00d0*/  LOP3.LUT R6, R17, 0xc, R2, 0xf8, !PT ;  /* 0x0000000c11067812 */ /* 0x000fe400078ef802 */
[----:B------:R-:W-:Y:S02]  /*00e0*/  SGXT.U32 R16, R16, 0x5 ;  /* 0x000000051010781a */ /* 0x000fe40000000000 */
[C---:B------:R-:W-:Y:S01]  /*00f0*/  ISETP.GE.AND P2, PT, R6.reuse, 0x10, PT ;  /* 0x000000100600780c */ /* 0x040fe20003f46270 */
[----:B------:R-:W-:Y:S01]  /*0100*/  IMAD.SHL.U32 R8, R6, 0x100, RZ ;  /* 0x0000010006087824 */ /* 0x000fe200078e00ff */
[----:B------:R-:W-:Y:S02]  /*0110*/  LOP3.LUT R6, R3, R16, RZ, 0xfc, !PT ;  /* 0x0000001003067212 */ /* 0x000fe400078efcff */
[----:B------:R-:W-:Y:S02]  /*0120*/  LOP3.LUT R7, R3, 0x20, R16, 0xfe, !PT ;  /* 0x0000002003077812 */ /* 0x000fe400078efe10 */
[C---:B------:R-:W-:Y:S01]  /*0130*/  ISETP.LT.AND P0, PT, R6.reuse, 0x100, !P2 ;  /* 0x000001000600780c */ /* 0x040fe20005701270 */
[--C-:B------:R-:W-:Y:S01]  /*0140*/  IMAD R21, R6, 0x4, R8.reuse ;  /* 0x0000000406157824 */ /* 0x100fe200078e0208 */
[C---:B------:R-:W-:Y:S01]  /*0150*/  ISETP.LT.AND P1, PT, R7.reuse, 0x100, !P2 ;  /* 0x000001000700780c */ /* 0x040fe20005721270 */
[----:B------:R-:W-:Y:S01]  /*0160*/  IMAD R23, R7, 0x4, R8 ;  /* 0x0000000407177824 */ /* 0x000fe200078e0208 */
[----:B------:R-:W-:Y:S01]  /*0170*/  CS2R R6, SRZ ;  /* 0x0000000000067805 */ /* 0x000fe2000001ff00 */
[--C-:B--2---:R-:W-:Y:S01]  /*0180*/  IMAD.WIDE R20, R21, 0x4, R4.reuse ;  /* 0x0000000415147825 */ /* 0x104fe200078e0204 */
[----:B------:R-:W-:Y:S01]  /*0190*/  CS2R R8, SRZ ;  /* 0x0000000000087805 */ /* 0x000fe2000001ff00 */
[----:B------:R-:W1:Y:S02]  /*01a0*/  @!P2 LDC.64 R18, c[0x0][0x218] ;  /* 0x00008600ff12ab82 */ /* 0x000e640000000a00 */
[----:B------:R-:W-:Y:S01]  /*01b0*/  IMAD.WIDE R22, R23, 0x4, R4 ;  /* 0x0000000417167825 */ /* 0x000fe200078e0204 */
[----:B------:R-:W-:-:S05]  /*01c0*/  CS2R R4, SRZ ;  /* 0x0000000000047805 */ /* 0x000fca000001ff00 */
[----:B------:R-:W2:Y:S04]  /*01d0*/  @P1 LDG.E.EL.128 R12, desc[UR6][R22.64] ;  /* 0x00000006160c1981 */ /* 0x000ea8000c2e1d00 */
[----:B------:R3:W4:Y:S04]  /*01e0*/  @P0 LDG.E.EL.128 R4, desc[UR6][R20.64] ;  /* 0x0000000614040981 */ /* 0x000728000c2e1d00 */
[----:B-1----:R1:W4:Y:S01]  /*01f0*/  @!P2 LDG.E.EL.128 R8, desc[UR6][R18.64] ;  /* 0x000000061208a981 */ /* 0x002322000c2e1d00 */
[----:B------:R-:W5:Y:S01]  /*0200*/  S2UR UR5, SR_CgaCtaId ;  /* 0x00000000000579c3 */ /* 0x000f620000008800 */
[----:B------:R-:W-:Y:S01]  /*0210*/  IMAD.SHL.U32 R24, R0, 0x100, RZ ;  /* 0x0000010000187824 */ /* 0x000fe200078e00ff */
[----:B------:R-:W-:-:S04]  /*0220*/  UMOV UR4, 0x400 ;  /* 0x0000040000047882 */ /* 0x000fc80000000000 */
[----:B------:R-:W-:-:S04]  /*0230*/  LOP3.LUT R25, R24, 0x300, RZ, 0xc0, !PT ;  /* 0x0000030018197812 */ /* 0x000fc800078ec0ff */
[C---:B------:R-:W-:Y:S02]  /*0240*/  LOP3.LUT R24, R25.reuse, R16, RZ, 0xfc, !PT ;  /* 0x0000001019187212 */ /* 0x040fe400078efcff */
[C---:B------:R-:W-:Y:S02]  /*0250*/  LOP3.LUT R16, R25.reuse, 0x40, RZ, 0xfc, !PT ;  /* 0x0000004019107812 */ /* 0x040fe400078efcff */
[C---:B------:R-:W-:Y:S02]  /*0260*/  LOP3.LUT R26, R25.reuse, 0x80, RZ, 0xfc, !PT ;  /* 0x00000080191a7812 */ /* 0x040fe400078efcff */
[----:B---3--:R-:W-:Y:S01]  /*0270*/  LOP3.LUT R20, R25, 0xc0, RZ, 0xfc, !PT ;  /* 0x000000c019147812 */ /* 0x008fe200078efcff */
[----:B0----5:R-:W-:-:S06]  /*0280*/  UPRMT UR4, UR5, 0x654, UR4 ;  /* 0x0000065405047896 */ /* 0x021fcc0008000004 */
[----:B-1----:R-:W-:Y:S02]  /*0290*/  LEA.HI R19, R16, UR4, RZ, 0x1c ;  /* 0x0000000410137c11 */ /* 0x002fe4000f8fe0ff */
[----:B------:R-:W-:Y:S02]  /*02a0*/  LEA.HI R21, R26, UR4, RZ, 0x1c ;  /* 0x000000041a157c11 */ /* 0x000fe4000f8fe0ff */
[----:B------:R-:W-:Y:S02]  /*02b0*/  LEA.HI R25, R25, UR4, RZ, 0x1c ;  /* 0x0000000419197c11 */ /* 0x000fe4000f8fe0ff */
[----:B------:R-:W-:Y:S01]  /*02c0*/  LEA.HI R23, R20, UR4, RZ, 0x1c ;  /* 0x0000000414177c11 */ /* 0x000fe2000f8fe0ff */
[C---:B------:R-:W-:Y:S02]  /*02d0*/  IMAD R16, R24.reuse, 0x4, R19 ;  /* 0x0000000418107824 */ /* 0x040fe400078e0213 */
[C---:B------:R-:W-:Y:S02]  /*02e0*/  IMAD R19, R24.reuse, 0x4, R21 ;  /* 0x0000000418137824 */ /* 0x040fe400078e0215 */
[----:B------:R-:W-:-:S02]  /*02f0*/  IMAD R20, R24, 0x4, R25 ;  /* 0x0000000418147824 */ /* 0x000fc400078e0219 */
[----:B------:R-:W-:Y:S02]  /*0300*/  IMAD R18, R24, 0x4, R23 ;  /* 0x0000000418127824 */ /* 0x000fe400078e0217 */
[C---:B----4-:R-:W-:Y:S01]  /*0310*/  FADD R21, R8.reuse, R4 ;  /* 0x0000000408157221 */ /* 0x050fe20000000000 */
[----:B--2---:R-:W-:Y:S01]  /*0320*/  FADD R23, R8, R12 ;  /* 0x0000000c08177221 */ /* 0x004fe20000000000 */
[C---:B------:R-:W-:Y:S01]  /*0330*/  FADD R5, R9.reuse, R5 ;  /* 0x0000000509057221 */ /* 0x040fe20000000000 */
[----:B------:R-:W-:Y:S01]  /*0340*/  FADD R13, R9, R13 ;  /* 0x0000000d090d7221 */ /* 0x000fe20000000000 */
[C---:B------:R-:W-:Y:S01]  /*0350*/  FADD R8, R10.reuse, R6 ;  /* 0x000000060a087221 */ /* 0x040fe20000000000 */
[C---:B------:R-:W-:Y:S01]  /*0360*/  FADD R9, R11.reuse, R7 ;  /* 0x000000070b097221 */ /* 0x040fe20000000000 */
[----:B------:R-:W-:Y:S01]  /*0370*/  STS [R20], R21 ;  /* 0x0000001514007388 */ /* 0x000fe20000000800 */
[----:B------:R-:W-:Y:S01]  /*0380*/  FADD R14, R10, R14 ;  /* 0x0000000e0a0e7221 */ /* 0x000fe20000000000 */
[----:B------:R-:W-:-:S02]  /*0390*/  FADD R15, R11, R15 ;  /* 0x0000000f0b0f7221 */ /* 0x000fc40000000000 */
[----:B------:R-:W-:Y:S04]  /*03a0*/  STS [R16+0x100], R5 ;  /* 0x0001000510007388 */ /* 0x000fe80000000800 */
[----:B------:R-:W-:Y:S04]  /*03b0*/  STS [R19+0x200], R8 ;  /* 0x0002000813007388 */ /* 0x000fe80000000800 */
[----:B------:R0:W-:Y:S04]  /*03c0*/  STS [R18+0x300], R9 ;  /* 0x0003000912007388 */ /* 0x0001e80000000800 */
[----:B------:R-:W-:Y:S04]  /*03d0*/  STS [R20+0x80], R23 ;  /* 0x0000801714007388 */ /* 0x000fe80000000800 */
[----:B------:R1:W-:Y:S01]  /*03e0*/  STS [R16+0x180], R13 ;  /* 0x0001800d10007388 */ /* 0x0003e20000000800 */
[----:B------:R-:W-:Y:S01]  /*03f0*/  SHF.R.U32.HI R4, RZ, 0x2, R0 ;  /* 0x00000002ff047819 */ /* 0x000fe20000011600 */
[----:B0-----:R-:W0:Y:S02]  /*0400*/  LDC.64 R8, c[0x0][0x220] ;  /* 0x00008800ff087b82 */ /* 0x001e240000000a00 */
[----:B------:R-:W-:Y:S04]  /*0410*/  STS [R19+0x280], R14 ;  /* 0x0002800e13007388 */ /* 0x000fe80000000800 */
[----:B------:R-:W-:Y:S01]  /*0420*/  STS [R18+0x380], R15 ;  /* 0x0003800f12007388 */ /* 0x000fe20000000800 */
[----:B------:R-:W-:-:S02]  /*0430*/  LOP3.LUT R4, R4, 0x1c, RZ, 0xc0, !PT ;  /* 0x0000001c04047812 */ /* 0x000fc400078ec0ff */
[----:B------:R-:W-:-:S03]  /*0440*/  LOP3.LUT R10, R2, 0x1fc, RZ, 0xc0, !PT ;  /* 0x000001fc020a7812 */ /* 0x000fc600078ec0ff */
[----:B------:R-:W-:-:S04]  /*0450*/  VIADD R7, R4, UR4 ;  /* 0x0000000404077c36 */ /* 0x000fc80008000000 */
[----:B------:R-:W-:Y:S01]  /*0460*/  IMAD R22, R10, 0x4, R7 ;  /* 0x000000040a167824 */ /* 0x000fe200078e0207 */
[----:B------:R-:W-:Y:S01]  /*0470*/  BAR.SYNC.DEFER_BLOCKING 0x0 ;  /* 0x0000000000007b1d */ /* 0x000fe20000010000 */
[----:B------:R-:W-:-:S04]  /*0480*/  SHF.R.U32.HI R0, RZ, 0x4, R0 ;  /* 0x00000004ff007819 */ /* 0x000fc80000011600 */
[----:B------:R-:W-:Y:S01]  /*0490*/  SGXT.U32 R0, R0, 0x3 ;  /* 0x000000030000781a */ /* 0x000fe20000000000 */
[----:B------:R-:W-:Y:S04]  /*04a0*/  LDS R4, [R22] ;  /* 0x0000000016047984 */ /* 0x000fe80000000800 */
[----:B------:R-:W-:Y:S04]  /*04b0*/  LDS R5, [R22+0x4] ;  /* 0x0000040016057984 */ /* 0x000fe80000000800 */
[----:B------:R-:W-:Y:S04]  /*04c0*/  LDS R6, [R22+0x8] ;  /* 0x0000080016067984 */ /* 0x000fe80000000800 */
[----:B------:R-:W2:Y:S01]  /*04d0*/  LDS R7, [R22+0xc] ;  /* 0x00000c0016077984 */ /* 0x000ea20000000800 */
[----:B------:R-:W-:-:S02]  /*04e0*/  LOP3.LUT R12, R3, 0x3c, R2, 0xf8, !PT ;  /* 0x0000003c030c7812 */ /* 0x000fc400078ef802 */
[----:B------:R-:W-:Y:S02]  /*04f0*/  LOP3.LUT R0, R17, R0, RZ, 0xfc, !PT ;  /* 0x0000000011007212 */ /* 0x000fe400078efcff */
[----:B------:R-:W-:Y:S02]  /*0500*/  ISETP.GE.AND P0, PT, R12, 0x100, PT ;  /* 0x000001000c00780c */ /* 0x000fe40003f06270 */
[----:B------:R-:W-:Y:S02]  /*0510*/  LOP3.LUT R11, R0, 0x8, RZ, 0xfc, !PT ;  /* 0x00000008000b7812 */ /* 0x000fe400078efcff */
[----:B------:R-:W-:Y:S02]  /*0520*/  LOP3.LUT R2, R10, 0x200, RZ, 0xfc, !PT ;  /* 0x000002000a027812 */ /* 0x000fe400078efcff */
[C---:B------:R-:W-:Y:S02]  /*0530*/  ISETP.LT.AND P1, PT, R0.reuse, 0x10, !P0 ;  /* 0x000000100000780c */ /* 0x040fe40004721270 */
[----:B------:R-:W-:Y:S01]  /*0540*/  ISETP.LT.AND P0, PT, R11, 0x10, !P0 ;  /* 0x000000100b00780c */ /* 0x000fe20004701270 */
[----:B------:R-:W-:Y:S01]  /*0550*/  IMAD R3, R0, 0x100, R12 ;  /* 0x0000010000037824 */ /* 0x000fe200078e020c */
[----:B------:R-:W-:-:S04]  /*0560*/  SHF.R.U32.HI R2, RZ, 0x4, R2 ;  /* 0x00000004ff027819 */ /* 0x000fc80000011602 */
[----:B------:R-:W-:Y:S01]  /*0570*/  LOP3.LUT R0, R2, 0x3c, RZ, 0xc0, !PT ;  /* 0x0000003c02007812 */ /* 0x000fe200078ec0ff */
[----:B0-----:R-:W-:-:S04]  /*0580*/  IMAD.WIDE R2, R3, 0x4, R8 ;  /* 0x0000000403027825 */ /* 0x001fc800078e0208 */
[----:B-1----:R-:W-:-:S04]  /*0590*/  VIADD R13, R0, UR4 ;  /* 0x00000004000d7c36 */ /* 0x002fc80008000000 */
[----:B------:R-:W-:Y:S01]  /*05a0*/  IMAD R13, R10, 0x4, R13 ;  /* 0x000000040a0d7824 */ /* 0x000fe200078e020d */
[----:B--2---:R0:W-:Y:S02]  /*05b0*/  @P1 STG.E.128 desc[UR6][R2.64], R4 ;  /* 0x0000000402001986 */ /* 0x0041e4000c101d06 */
[----:B0-----:R-:W-:Y:S05]  /*05c0*/  @!P0 EXIT ;  /* 0x000000000000894d */ /* 0x001fea0003800000 */
[----:B0-----:R-:W-:Y:S01]  /*05d0*/  LDS R4, [R13+0x800] ;  /* 0x000800000d047984 */ /* 0x001fe20000000800 */
[----:B------:R-:W-:-:S03]  /*05e0*/  IMAD R11, R11, 0x100, R12 ;  /* 0x000001000b0b7824 */ /* 0x000fc600078e020c */
[----:B------:R-:W-:Y:S01]  /*05f0*/  LDS R5, [R13+0x804] ;  /* 0x000804000d057984 */ /* 0x000fe20000000800 */
[----:B------:R-:W-:-:S03]  /*0600*/  IMAD.WIDE R8, R11, 0x4, R8 ;  /* 0x000000040b087825 */ /* 0x000fc600078e0208 */
[----:B------:R-:W-:Y:S04]  /*0610*/  LDS R6, [R13+0x808] ;  /* 0x000808000d067984 */ /* 0x000fe80000000800 */
[----:B------:R-:W0:Y:S04]  /*0620*/  LDS R7, [R13+0x80c] ;  /* 0x00080c000d077984 */ /* 0x000e280000000800 */
[----:B0-----:R-:W-:Y:S01]  /*0630*/  STG.E.128 desc[UR6][R8.64], R4 ;  /* 0x0000000408007986 */ /* 0x001fe2000c101d06 */
[----:B------:R-:W-:Y:S05]  /*0640*/  EXIT ;  /* 0x000000000000794d */ /* 0x000fea0003800000 */
.L_x_0:
[----:B------:R-:W-:-:S00]  /*0650*/  BRA `(.L_x_0) ;  /* 0xfffffffc00fc7947 */ /* 0x000fc0000383ffff */
[----:B------:R-:W-:-:S00]  /*0660*/  NOP ;  /* 0x0000000000007918 */ /* 0x000fc00000000000 */
        /* <DEDUP_REMOVED lines=9> */
.L_x_1:


//--------------------- .nv.shared.triton_poi_fused_convolution_26 --------------------------
	.section	.nv.shared.triton_poi_fused_convolution_26,"aw",@nobits
	.sectionflags	@""
	.align	16
	.zero		1024


//--------------------- .nv.constant0.triton_poi_fused_convolution_26 --------------------------
	.section	.nv.constant0.triton_poi_fused_convolution_26,"a",@progbits
	.sectionflags	@""
	.align	4
.nv.constant0.triton_poi_fused_convolution_26:
	.zero		560
